//
// Generated by NVIDIA NVVM Compiler
//
// Compiler Build ID: CL-36424714
// Cuda compilation tools, release 13.0, V13.0.88
// Based on NVVM 20.0.0
//

.version 9.0
.target sm_100
.address_size 64

	// .globl	_Z10kernel_addPiS_S_

.visible .entry _Z10kernel_addPiS_S_(
	.param .u64 .ptr .align 1 _Z10kernel_addPiS_S__param_0,
	.param .u64 .ptr .align 1 _Z10kernel_addPiS_S__param_1,
	.param .u64 .ptr .align 1 _Z10kernel_addPiS_S__param_2
)
{
	.reg .pred 	%p<2>;
	.reg .b32 	%r<8>;
	.reg .b64 	%rd<11>;

	ld.param.u64 	%rd1, [_Z10kernel_addPiS_S__param_0];
	ld.param.u64 	%rd2, [_Z10kernel_addPiS_S__param_1];
	ld.param.u64 	%rd3, [_Z10kernel_addPiS_S__param_2];
	mov.u32 	%r2, %tid.x;
	mov.u32 	%r3, %ctaid.x;
	mov.u32 	%r4, %ntid.x;
	mad.lo.s32 	%r1, %r3, %r4, %r2;
	setp.gt.s32 	%p1, %r1, 1023;
	@%p1 bra 	$L__BB0_2;
	cvta.to.global.u64 	%rd4, %rd1;
	cvta.to.global.u64 	%rd5, %rd2;
	cvta.to.global.u64 	%rd6, %rd3;
	mul.wide.s32 	%rd7, %r1, 4;
	add.s64 	%rd8, %rd4, %rd7;
	ld.global.u32 	%r5, [%rd8];
	add.s64 	%rd9, %rd5, %rd7;
	ld.global.u32 	%r6, [%rd9];
	add.s32 	%r7, %r6, %r5;
	add.s64 	%rd10, %rd6, %rd7;
	st.global.u32 	[%rd10], %r7;
$L__BB0_2:
	ret;

}


// ===== COMPILED SASS (sm_100) =====

	.target	sm_100

	.elftype	@"ET_EXEC"


//--------------------- .note.nv.tkinfo           --------------------------
	.section	.note.nv.tkinfo,"",@"SHT_NOTE"
	.sectionflags	@"SHF_NOTE_NV_TKINFO"
	.tkinfo
        /*0018*/ 	.word	0x00000002
        /*0030*/ 	.string	""
        /*0030*/ 	.string	"ptxas"
        /*0030*/ 	.string	"Cuda compilation tools, release 13.0, V13.0.88"
        /*0030*/ 	.string	"Build cuda_13.0.r13.0/compiler.36424714_0"
        /*0030*/ 	.string	"-arch sm_100 -m 64 "



//--------------------- .note.nv.cuinfo           --------------------------
	.section	.note.nv.cuinfo,"",@"SHT_NOTE"
	.sectionflags	@"SHF_NOTE_NV_CUINFO"
        /*0018*/ 	.short	0x0002
        /*001a*/ 	.short	0x0064
        /*001c*/ 	.short	0x0082
	.zero		2


//--------------------- .nv.info                  --------------------------
	.section	.nv.info,"",@"SHT_CUDA_INFO"
	.align	4


	//----- nvinfo : EIATTR_REGCOUNT
	.align		4
        /*0000*/ 	.byte	0x04, 0x2f
        /*0002*/ 	.short	(.L_1 - .L_0)
	.align		4
.L_0:
        /*0004*/ 	.word	index@(_Z10kernel_addPiS_S_)
        /*0008*/ 	.word	0x0000000c


	//----- nvinfo : EIATTR_FRAME_SIZE
	.align		4
.L_1:
        /*000c*/ 	.byte	0x04, 0x11
        /*000e*/ 	.short	(.L_3 - .L_2)
	.align		4
.L_2:
        /*0010*/ 	.word	index@(_Z10kernel_addPiS_S_)
        /*0014*/ 	.word	0x00000000


	//----- nvinfo : EIATTR_MIN_STACK_SIZE
	.align		4
.L_3:
        /*0018*/ 	.byte	0x04, 0x12
        /*001a*/ 	.short	(.L_5 - .L_4)
	.align		4
.L_4:
        /*001c*/ 	.word	index@(_Z10kernel_addPiS_S_)
        /*0020*/ 	.word	0x00000000
.L_5:


//--------------------- .nv.compat                --------------------------
	.section	.nv.compat,"",@"SHT_CUDA_COMPAT_INFO"
	.align	4
        /*0000*/ 	.byte	0x02, 0x09, 0x00, 0x00, 0x02, 0x02, 0x01, 0x00, 0x02, 0x05, 0x05, 0x00, 0x03, 0x07, 0x01, 0x01
        /*0010*/ 	.byte	0x02, 0x03, 0x00, 0x00, 0x02, 0x06, 0x01, 0x00, 0x04, 0x0b, 0x08, 0x00, 0x09, 0x00, 0x00, 0x00
        /*0020*/ 	.byte	0x00, 0x00, 0x00, 0x00


//--------------------- .nv.info._Z10kernel_addPiS_S_ --------------------------
	.section	.nv.info._Z10kernel_addPiS_S_,"",@"SHT_CUDA_INFO"
	.sectionflags	@""
	.align	4


	//----- nvinfo : EIATTR_CUDA_API_VERSION
	.align		4
        /*0000*/ 	.byte	0x04, 0x37
        /*0002*/ 	.short	(.L_7 - .L_6)
.L_6:
        /*0004*/ 	.word	0x00000082


	//----- nvinfo : EIATTR_KPARAM_INFO
	.align		4
.L_7:
        /*0008*/ 	.byte	0x04, 0x17
        /*000a*/ 	.short	(.L_9 - .L_8)
.L_8:
        /*000c*/ 	.word	0x00000000
        /*0010*/ 	.short	0x0002
        /*0012*/ 	.short	0x0010
        /*0014*/ 	.byte	0x00, 0xf5, 0x21, 0x00


	//----- nvinfo : EIATTR_KPARAM_INFO
	.align		4
.L_9:
        /*0018*/ 	.byte	0x04, 0x17
        /*001a*/ 	.short	(.L_11 - .L_10)
.L_10:
        /*001c*/ 	.word	0x00000000
        /*0020*/ 	.short	0x0001
        /*0022*/ 	.short	0x0008
        /*0024*/ 	.byte	0x00, 0xf5, 0x21, 0x00


	//----- nvinfo : EIATTR_KPARAM_INFO
	.align		4
.L_11:
        /*0028*/ 	.byte	0x04, 0x17
        /*002a*/ 	.short	(.L_13 - .L_12)
.L_12:
        /*002c*/ 	.word	0x00000000
        /*0030*/ 	.short	0x0000
        /*0032*/ 	.short	0x0000
        /*0034*/ 	.byte	0x00, 0xf5, 0x21, 0x00


	//----- nvinfo : EIATTR_SPARSE_MMA_MASK
	.align		4
.L_13:
        /*0038*/ 	.byte	0x03, 0x50
        /*003a*/ 	.short	0x0000


	//----- nvinfo : EIATTR_MAXREG_COUNT
	.align		4
        /*003c*/ 	.byte	0x03, 0x1b
        /*003e*/ 	.short	0x00ff


	//----- nvinfo : EIATTR_MERCURY_ISA_VERSION
	.align		4
        /*0040*/ 	.byte	0x03, 0x5f
        /*0042*/ 	.short	0x0101


	//----- nvinfo : EIATTR_VRC_CTA_INIT_COUNT
	.align		4
        /*0044*/ 	.byte	0x02, 0x4a
	.zero		1
	.zero		1


	//----- nvinfo : EIATTR_EXIT_INSTR_OFFSETS
	.align		4
        /*0048*/ 	.byte	0x04, 0x1c
        /*004a*/ 	.short	(.L_15 - .L_14)


	//   ....[0]....
.L_14:
        /*004c*/ 	.word	0x00000060


	//   ....[1]....
        /*0050*/ 	.word	0x00000120


	//----- nvinfo : EIATTR_CBANK_PARAM_SIZE
	.align		4
.L_15:
        /*0054*/ 	.byte	0x03, 0x19
        /*0056*/ 	.short	0x0018


	//----- nvinfo : EIATTR_PARAM_CBANK
	.align		4
        /*0058*/ 	.byte	0x04, 0x0a
        /*005a*/ 	.short	(.L_17 - .L_16)
	.align		4
.L_16:
        /*005c*/ 	.word	index@(.nv.constant0._Z10kernel_addPiS_S_)
        /*0060*/ 	.short	0x0380
        /*0062*/ 	.short	0x0018


	//----- nvinfo : EIATTR_SW_WAR
	.align		4
.L_17:
        /*0064*/ 	.byte	0x04, 0x36
        /*0066*/ 	.short	(.L_19 - .L_18)
.L_18:
        /*0068*/ 	.word	0x00000008
.L_19:


//--------------------- .nv.callgraph             --------------------------
	.section	.nv.callgraph,"",@"SHT_CUDA_CALLGRAPH"
	.align	4
	.sectionentsize	8
	.align		4
        /*0000*/ 	.word	0x00000000
	.align		4
        /*0004*/ 	.word	0xffffffff
	.align		4
        /*0008*/ 	.word	0x00000000
	.align		4
        /*000c*/ 	.word	0xfffffffe
	.align		4
        /*0010*/ 	.word	0x00000000
	.align		4
        /*0014*/ 	.word	0xfffffffd
	.align		4
        /*0018*/ 	.word	0x00000000
	.align		4
        /*001c*/ 	.word	0xfffffffc


//--------------------- .text._Z10kernel_addPiS_S_ --------------------------
	.section	.text._Z10kernel_addPiS_S_,"ax",@progbits
	.align	128
        .global         _Z10kernel_addPiS_S_
        .type           _Z10kernel_addPiS_S_,@function
        .size           _Z10kernel_addPiS_S_,(.L_x_1 - _Z10kernel_addPiS_S_)
        .other          _Z10kernel_addPiS_S_,@"STO_CUDA_ENTRY STV_DEFAULT"
_Z10kernel_addPiS_S_:
.text._Z10kernel_addPiS_S_:
[----:B------:R-:W-:Y:S01]  /*0000*/  LDC R1, c[0x0][0x37c] ;  /* 0x0000df00ff017b82 */ /* 0x000fe20000000800 */
[----:B------:R-:W0:Y:S07]  /*0010*/  S2R R9, SR_TID.X ;  /* 0x0000000000097919 */ /* 0x000e2e0000002100 */
[----:B------:R-:W0:Y:S08]  /*0020*/  S2UR UR4, SR_CTAID.X ;  /* 0x00000000000479c3 */ /* 0x000e300000002500 */
[----:B------:R-:W0:Y:S02]  /*0030*/  LDC R0, c[0x0][0x360] ;  /* 0x0000d800ff007b82 */ /* 0x000e240000000800 */
[----:B0-----:R-:W-:-:S05]  /*0040*/  IMAD R9, R0, UR4, R9 ;  /* 0x0000000400097c24 */ /* 0x001fca000f8e0209 */
[----:B------:R-:W-:-:S13]  /*0050*/  ISETP.GT.AND P0, PT, R9, 0x3ff, PT ;  /* 0x000003ff0900780c */ /* 0x000fda0003f04270 */
[----:B------:R-:W-:Y:S05]  /*0060*/  @P0 EXIT ;  /* 0x000000000000094d */ /* 0x000fea0003800000 */
[----:B------:R-:W0:Y:S01]  /*0070*/  LDC.64 R2, c[0x0][0x380] ;  /* 0x0000e000ff027b82 */ /* 0x000e220000000a00 */
[----:B------:R-:W1:Y:S07]  /*0080*/  LDCU.64 UR4, c[0x0][0x358] ;  /* 0x00006b00ff0477ac */ /* 0x000e6e0008000a00 */
[----:B------:R-:W2:Y:S08]  /*0090*/  LDC.64 R4, c[0x0][0x388] ;  /* 0x0000e200ff047b82 */ /* 0x000eb00000000a00 */
[----:B------:R-:W3:Y:S01]  /*00a0*/  LDC.64 R6, c[0x0][0x390] ;  /* 0x0000e400ff067b82 */ /* 0x000ee20000000a00 */
[----:B0-----:R-:W-:-:S06]  /*00b0*/  IMAD.WIDE R2, R9, 0x4, R2 ;  /* 0x0000000409027825 */ /* 0x001fcc00078e0202 */
[----:B-1----:R-:W4:Y:S01]  /*00c0*/  LDG.E R2, desc[UR4][R2.64] ;  /* 0x0000000402027981 */ /* 0x002f22000c1e1900 */
[----:B--2---:R-:W-:-:S06]  /*00d0*/  IMAD.WIDE R4, R9, 0x4, R4 ;  /* 0x0000000409047825 */ /* 0x004fcc00078e0204 */
[----:B------:R-:W4:Y:S01]  /*00e0*/  LDG.E R5, desc[UR4][R4.64] ;  /* 0x0000000404057981 */ /* 0x000f22000c1e1900 */
[----:B---3--:R-:W-:Y:S01]  /*00f0*/  IMAD.WIDE R6, R9, 0x4, R6 ;  /* 0x0000000409067825 */ /* 0x008fe200078e0206 */
[----:B----4-:R-:W-:-:S05]  /*0100*/  IADD3 R9, PT, PT, R2, R5, RZ ;  /* 0x0000000502097210 */ /* 0x010fca0007ffe0ff */
[----:B------:R-:W-:Y:S01]  /*0110*/  STG.E desc[UR4][R6.64], R9 ;  /* 0x0000000906007986 */ /* 0x000fe2000c101904 */
[----:B------:R-:W-:Y:S05]  /*0120*/  EXIT ;  /* 0x000000000000794d */ /* 0x000fea0003800000 */
.L_x_0:
[----:B------:R-:W-:-:S00]  /*0130*/  BRA `(.L_x_0) ;  /* 0xfffffffc00fc7947 */ /* 0x000fc0000383ffff */
[----:B------:R-:W-:-:S00]  /*0140*/  NOP ;  /* 0x0000000000007918 */ /* 0x000fc00000000000 */
        /* <DEDUP_REMOVED lines=11> */
.L_x_1:


//--------------------- .nv.shared.reserved.0     --------------------------
	.section	.nv.shared.reserved.0,"aw",@nobits
	.weak		__nv_reservedSMEM_offset_0_alias
	.size		__nv_reservedSMEM_offset_0_alias, 0, 64
	.other		__nv_reservedSMEM_offset_0_alias,@"STO_CUDA_RESERVED_SHARED STV_DEFAULT"
__nv_reservedSMEM_offset_0_alias:
	.zero		0
	.zero		64


//--------------------- .nv.constant0._Z10kernel_addPiS_S_ --------------------------
	.section	.nv.constant0._Z10kernel_addPiS_S_,"a",@progbits
	.sectionflags	@""
	.align	4
.nv.constant0._Z10kernel_addPiS_S_:
	.zero		920


//--------------------- SYMBOLS --------------------------

	.type		.nv.reservedSmem.offset0,@object
	.size		.nv.reservedSmem.offset0,0x4
